//
// Generated by NVIDIA NVVM Compiler
//
// Compiler Build ID: CL-36424714
// Cuda compilation tools, release 13.0, V13.0.88
// Based on NVVM 20.0.0
//

.version 9.0
.target sm_100
.address_size 64

	// .globl	_Z18mqa_forward_kernelPKfS0_S0_PfS1_iiiii
// _ZZ18mqa_forward_kernelPKfS0_S0_PfS1_iiiiiE5s_max has been demoted
.extern .shared .align 16 .b8 smem[];

.visible .entry _Z18mqa_forward_kernelPKfS0_S0_PfS1_iiiii(
	.param .u64 .ptr .align 1 _Z18mqa_forward_kernelPKfS0_S0_PfS1_iiiii_param_0,
	.param .u64 .ptr .align 1 _Z18mqa_forward_kernelPKfS0_S0_PfS1_iiiii_param_1,
	.param .u64 .ptr .align 1 _Z18mqa_forward_kernelPKfS0_S0_PfS1_iiiii_param_2,
	.param .u64 .ptr .align 1 _Z18mqa_forward_kernelPKfS0_S0_PfS1_iiiii_param_3,
	.param .u64 .ptr .align 1 _Z18mqa_forward_kernelPKfS0_S0_PfS1_iiiii_param_4,
	.param .u32 _Z18mqa_forward_kernelPKfS0_S0_PfS1_iiiii_param_5,
	.param .u32 _Z18mqa_forward_kernelPKfS0_S0_PfS1_iiiii_param_6,
	.param .u32 _Z18mqa_forward_kernelPKfS0_S0_PfS1_iiiii_param_7,
	.param .u32 _Z18mqa_forward_kernelPKfS0_S0_PfS1_iiiii_param_8,
	.param .u32 _Z18mqa_forward_kernelPKfS0_S0_PfS1_iiiii_param_9
)
{
	.reg .pred 	%p<25>;
	.reg .b32 	%r<104>;
	.reg .b32 	%f<141>;
	.reg .b64 	%rd<19>;
	// demoted variable
	.shared .align 4 .f32 _ZZ18mqa_forward_kernelPKfS0_S0_PfS1_iiiiiE5s_max;
	ld.param.u64 	%rd8, [_Z18mqa_forward_kernelPKfS0_S0_PfS1_iiiii_param_0];
	ld.param.u64 	%rd6, [_Z18mqa_forward_kernelPKfS0_S0_PfS1_iiiii_param_1];
	ld.param.u64 	%rd7, [_Z18mqa_forward_kernelPKfS0_S0_PfS1_iiiii_param_2];
	ld.param.u32 	%r50, [_Z18mqa_forward_kernelPKfS0_S0_PfS1_iiiii_param_5];
	ld.param.u32 	%r46, [_Z18mqa_forward_kernelPKfS0_S0_PfS1_iiiii_param_6];
	ld.param.u32 	%r47, [_Z18mqa_forward_kernelPKfS0_S0_PfS1_iiiii_param_7];
	ld.param.u32 	%r48, [_Z18mqa_forward_kernelPKfS0_S0_PfS1_iiiii_param_8];
	ld.param.u32 	%r49, [_Z18mqa_forward_kernelPKfS0_S0_PfS1_iiiii_param_9];
	cvta.to.global.u64 	%rd1, %rd8;
	mov.u32 	%r1, %ctaid.z;
	mov.u32 	%r2, %ctaid.y;
	mov.u32 	%r3, %ctaid.x;
	setp.ge.s32 	%p1, %r1, %r50;
	setp.ge.s32 	%p2, %r2, %r48;
	or.pred  	%p3, %p1, %p2;
	setp.ge.s32 	%p4, %r3, %r46;
	or.pred  	%p5, %p4, %p3;
	@%p5 bra 	$L__BB0_31;
	mul.lo.s32 	%r4, %r49, %r47;
	cvt.rn.f32.s32 	%f20, %r49;
	rsqrt.approx.f32 	%f1, %f20;
	mov.u32 	%r103, %tid.x;
	setp.ge.s32 	%p6, %r103, %r4;
	@%p6 bra 	$L__BB0_4;
	mul.lo.s32 	%r6, %r4, %r1;
	mov.u32 	%r7, %ntid.x;
	cvta.to.global.u64 	%rd2, %rd6;
	cvta.to.global.u64 	%rd3, %rd7;
	mov.u32 	%r92, %r103;
$L__BB0_3:
	add.s32 	%r51, %r92, %r6;
	mul.wide.s32 	%rd9, %r51, 4;
	add.s64 	%rd10, %rd2, %rd9;
	ld.global.f32 	%f21, [%rd10];
	shl.b32 	%r52, %r92, 2;
	mov.u32 	%r53, smem;
	add.s32 	%r54, %r53, %r52;
	st.shared.f32 	[%r54], %f21;
	add.s64 	%rd11, %rd3, %rd9;
	ld.global.f32 	%f22, [%rd11];
	shl.b32 	%r55, %r4, 2;
	add.s32 	%r56, %r54, %r55;
	st.shared.f32 	[%r56], %f22;
	add.s32 	%r92, %r92, %r7;
	setp.lt.s32 	%p7, %r92, %r4;
	@%p7 bra 	$L__BB0_3;
$L__BB0_4:
	mul.lo.s32 	%r58, %r47, %r49;
	shl.b32 	%r59, %r58, 3;
	mov.u32 	%r60, smem;
	add.s32 	%r10, %r60, %r59;
	bar.sync 	0;
	setp.ge.s32 	%p8, %r103, %r47;
	mov.b32 	%r102, -8388608;
	@%p8 bra 	$L__BB0_26;
	setp.lt.s32 	%p9, %r49, 1;
	mad.lo.s32 	%r61, %r46, %r1, %r3;
	mad.lo.s32 	%r62, %r61, %r48, %r2;
	mul.lo.s32 	%r11, %r62, %r49;
	mov.u32 	%r12, %ntid.x;
	@%p9 bra 	$L__BB0_21;
	and.b32  	%r13, %r49, 15;
	add.s32 	%r14, %r13, -1;
	and.b32  	%r15, %r49, 7;
	add.s32 	%r16, %r15, -1;
	and.b32  	%r17, %r49, 2147483632;
	and.b32  	%r18, %r49, 3;
	neg.s32 	%r19, %r17;
	add.s64 	%rd4, %rd1, 32;
	shl.b32 	%r20, %r49, 2;
	mov.u32 	%r93, %r103;
$L__BB0_7:
	setp.lt.u32 	%p11, %r49, 16;
	mul.lo.s32 	%r22, %r93, %r49;
	mov.f32 	%f139, 0f00000000;
	mov.b32 	%r98, 0;
	@%p11 bra 	$L__BB0_10;
	mad.lo.s32 	%r67, %r20, %r93, %r60;
	add.s32 	%r94, %r67, 32;
	mov.f32 	%f139, 0f00000000;
	mov.u32 	%r95, %r11;
	mov.u32 	%r96, %r19;
$L__BB0_9:
	.pragma "nounroll";
	mul.wide.s32 	%rd12, %r95, 4;
	add.s64 	%rd13, %rd4, %rd12;
	ld.global.f32 	%f26, [%rd13+-32];
	ld.shared.f32 	%f27, [%r94+-32];
	fma.rn.f32 	%f28, %f26, %f27, %f139;
	ld.global.f32 	%f29, [%rd13+-28];
	ld.shared.f32 	%f30, [%r94+-28];
	fma.rn.f32 	%f31, %f29, %f30, %f28;
	ld.global.f32 	%f32, [%rd13+-24];
	ld.shared.f32 	%f33, [%r94+-24];
	fma.rn.f32 	%f34, %f32, %f33, %f31;
	ld.global.f32 	%f35, [%rd13+-20];
	ld.shared.f32 	%f36, [%r94+-20];
	fma.rn.f32 	%f37, %f35, %f36, %f34;
	ld.global.f32 	%f38, [%rd13+-16];
	ld.shared.f32 	%f39, [%r94+-16];
	fma.rn.f32 	%f40, %f38, %f39, %f37;
	ld.global.f32 	%f41, [%rd13+-12];
	ld.shared.f32 	%f42, [%r94+-12];
	fma.rn.f32 	%f43, %f41, %f42, %f40;
	ld.global.f32 	%f44, [%rd13+-8];
	ld.shared.f32 	%f45, [%r94+-8];
	fma.rn.f32 	%f46, %f44, %f45, %f43;
	ld.global.f32 	%f47, [%rd13+-4];
	ld.shared.f32 	%f48, [%r94+-4];
	fma.rn.f32 	%f49, %f47, %f48, %f46;
	ld.global.f32 	%f50, [%rd13];
	ld.shared.f32 	%f51, [%r94];
	fma.rn.f32 	%f52, %f50, %f51, %f49;
	ld.global.f32 	%f53, [%rd13+4];
	ld.shared.f32 	%f54, [%r94+4];
	fma.rn.f32 	%f55, %f53, %f54, %f52;
	ld.global.f32 	%f56, [%rd13+8];
	ld.shared.f32 	%f57, [%r94+8];
	fma.rn.f32 	%f58, %f56, %f57, %f55;
	ld.global.f32 	%f59, [%rd13+12];
	ld.shared.f32 	%f60, [%r94+12];
	fma.rn.f32 	%f61, %f59, %f60, %f58;
	ld.global.f32 	%f62, [%rd13+16];
	ld.shared.f32 	%f63, [%r94+16];
	fma.rn.f32 	%f64, %f62, %f63, %f61;
	ld.global.f32 	%f65, [%rd13+20];
	ld.shared.f32 	%f66, [%r94+20];
	fma.rn.f32 	%f67, %f65, %f66, %f64;
	ld.global.f32 	%f68, [%rd13+24];
	ld.shared.f32 	%f69, [%r94+24];
	fma.rn.f32 	%f70, %f68, %f69, %f67;
	ld.global.f32 	%f71, [%rd13+28];
	ld.shared.f32 	%f72, [%r94+28];
	fma.rn.f32 	%f139, %f71, %f72, %f70;
	add.s32 	%r96, %r96, 16;
	add.s32 	%r95, %r95, 16;
	add.s32 	%r94, %r94, 64;
	setp.ne.s32 	%p12, %r96, 0;
	mov.u32 	%r98, %r17;
	@%p12 bra 	$L__BB0_9;
$L__BB0_10:
	setp.eq.s32 	%p13, %r13, 0;
	@%p13 bra 	$L__BB0_20;
	setp.lt.u32 	%p14, %r14, 7;
	@%p14 bra 	$L__BB0_13;
	add.s32 	%r68, %r98, %r11;
	mul.wide.s32 	%rd14, %r68, 4;
	add.s64 	%rd15, %rd1, %rd14;
	ld.global.f32 	%f74, [%rd15];
	add.s32 	%r69, %r98, %r22;
	shl.b32 	%r70, %r69, 2;
	add.s32 	%r72, %r60, %r70;
	ld.shared.f32 	%f75, [%r72];
	fma.rn.f32 	%f76, %f74, %f75, %f139;
	ld.global.f32 	%f77, [%rd15+4];
	ld.shared.f32 	%f78, [%r72+4];
	fma.rn.f32 	%f79, %f77, %f78, %f76;
	ld.global.f32 	%f80, [%rd15+8];
	ld.shared.f32 	%f81, [%r72+8];
	fma.rn.f32 	%f82, %f80, %f81, %f79;
	ld.global.f32 	%f83, [%rd15+12];
	ld.shared.f32 	%f84, [%r72+12];
	fma.rn.f32 	%f85, %f83, %f84, %f82;
	ld.global.f32 	%f86, [%rd15+16];
	ld.shared.f32 	%f87, [%r72+16];
	fma.rn.f32 	%f88, %f86, %f87, %f85;
	ld.global.f32 	%f89, [%rd15+20];
	ld.shared.f32 	%f90, [%r72+20];
	fma.rn.f32 	%f91, %f89, %f90, %f88;
	ld.global.f32 	%f92, [%rd15+24];
	ld.shared.f32 	%f93, [%r72+24];
	fma.rn.f32 	%f94, %f92, %f93, %f91;
	ld.global.f32 	%f95, [%rd15+28];
	ld.shared.f32 	%f96, [%r72+28];
	fma.rn.f32 	%f139, %f95, %f96, %f94;
	add.s32 	%r98, %r98, 8;
$L__BB0_13:
	setp.eq.s32 	%p15, %r15, 0;
	@%p15 bra 	$L__BB0_20;
	setp.lt.u32 	%p16, %r16, 3;
	@%p16 bra 	$L__BB0_16;
	add.s32 	%r73, %r98, %r11;
	mul.wide.s32 	%rd16, %r73, 4;
	add.s64 	%rd17, %rd1, %rd16;
	ld.global.f32 	%f98, [%rd17];
	add.s32 	%r74, %r98, %r22;
	shl.b32 	%r75, %r74, 2;
	add.s32 	%r77, %r60, %r75;
	ld.shared.f32 	%f99, [%r77];
	fma.rn.f32 	%f100, %f98, %f99, %f139;
	ld.global.f32 	%f101, [%rd17+4];
	ld.shared.f32 	%f102, [%r77+4];
	fma.rn.f32 	%f103, %f101, %f102, %f100;
	ld.global.f32 	%f104, [%rd17+8];
	ld.shared.f32 	%f105, [%r77+8];
	fma.rn.f32 	%f106, %f104, %f105, %f103;
	ld.global.f32 	%f107, [%rd17+12];
	ld.shared.f32 	%f108, [%r77+12];
	fma.rn.f32 	%f139, %f107, %f108, %f106;
	add.s32 	%r98, %r98, 4;
$L__BB0_16:
	setp.eq.s32 	%p17, %r18, 0;
	@%p17 bra 	$L__BB0_20;
	setp.eq.s32 	%p18, %r18, 1;
	add.s32 	%r78, %r98, %r11;
	mul.wide.s32 	%rd18, %r78, 4;
	add.s64 	%rd5, %rd1, %rd18;
	ld.global.f32 	%f109, [%rd5];
	add.s32 	%r79, %r98, %r22;
	shl.b32 	%r80, %r79, 2;
	add.s32 	%r35, %r60, %r80;
	ld.shared.f32 	%f110, [%r35];
	fma.rn.f32 	%f139, %f109, %f110, %f139;
	@%p18 bra 	$L__BB0_20;
	setp.eq.s32 	%p19, %r18, 2;
	ld.global.f32 	%f111, [%rd5+4];
	ld.shared.f32 	%f112, [%r35+4];
	fma.rn.f32 	%f139, %f111, %f112, %f139;
	@%p19 bra 	$L__BB0_20;
	ld.global.f32 	%f113, [%rd5+8];
	ld.shared.f32 	%f114, [%r35+8];
	fma.rn.f32 	%f139, %f113, %f114, %f139;
$L__BB0_20:
	mul.f32 	%f115, %f1, %f139;
	shl.b32 	%r82, %r93, 2;
	add.s32 	%r83, %r10, %r82;
	st.shared.f32 	[%r83], %f115;
	add.s32 	%r93, %r93, %r12;
	setp.lt.s32 	%p20, %r93, %r47;
	@%p20 bra 	$L__BB0_7;
	bra.uni 	$L__BB0_23;
$L__BB0_21:
	mul.f32 	%f16, %f1, 0f00000000;
	mov.u32 	%r100, %r103;
$L__BB0_22:
	shl.b32 	%r63, %r100, 2;
	add.s32 	%r64, %r10, %r63;
	st.shared.f32 	[%r64], %f16;
	add.s32 	%r100, %r100, %r12;
	setp.lt.s32 	%p10, %r100, %r47;
	@%p10 bra 	$L__BB0_22;
$L__BB0_23:
	mov.f32 	%f140, 0fFF800000;
	mov.u32 	%r101, %r103;
$L__BB0_24:
	shl.b32 	%r84, %r101, 2;
	add.s32 	%r85, %r10, %r84;
	ld.shared.f32 	%f117, [%r85];
	max.f32 	%f140, %f140, %f117;
	add.s32 	%r101, %r101, %r12;
	setp.lt.s32 	%p21, %r101, %r47;
	@%p21 bra 	$L__BB0_24;
	mov.b32 	%r102, %f140;
$L__BB0_26:
	setp.ne.s32 	%p22, %r103, 0;
	@%p22 bra 	$L__BB0_28;
	mov.b32 	%r86, -8388608;
	st.shared.u32 	[_ZZ18mqa_forward_kernelPKfS0_S0_PfS1_iiiiiE5s_max], %r86;
$L__BB0_28:
	setp.ge.s32 	%p23, %r103, %r47;
	bar.sync 	0;
	atom.shared.max.s32 	%r87, [_ZZ18mqa_forward_kernelPKfS0_S0_PfS1_iiiiiE5s_max], %r102;
	bar.sync 	0;
	@%p23 bra 	$L__BB0_31;
	ld.shared.f32 	%f19, [_ZZ18mqa_forward_kernelPKfS0_S0_PfS1_iiiiiE5s_max];
	mov.u32 	%r43, %ntid.x;
$L__BB0_30:
	shl.b32 	%r88, %r103, 2;
	add.s32 	%r89, %r10, %r88;
	ld.shared.f32 	%f118, [%r89];
	sub.f32 	%f119, %f118, %f19;
	fma.rn.f32 	%f120, %f119, 0f3BBB989D, 0f3F000000;
	cvt.sat.f32.f32 	%f121, %f120;
	mov.f32 	%f122, 0f4B400001;
	mov.f32 	%f123, 0f437C0000;
	fma.rm.f32 	%f124, %f121, %f123, %f122;
	add.f32 	%f125, %f124, 0fCB40007F;
	neg.f32 	%f126, %f125;
	fma.rn.f32 	%f127, %f119, 0f3FB8AA3B, %f126;
	fma.rn.f32 	%f128, %f119, 0f32A57060, %f127;
	mov.b32 	%r90, %f124;
	shl.b32 	%r91, %r90, 23;
	mov.b32 	%f129, %r91;
	ex2.approx.ftz.f32 	%f130, %f128;
	mul.f32 	%f131, %f130, %f129;
	st.shared.f32 	[%r89], %f131;
	add.s32 	%r103, %r103, %r43;
	setp.lt.s32 	%p24, %r103, %r47;
	@%p24 bra 	$L__BB0_30;
$L__BB0_31:
	ret;

}


// ===== COMPILED SASS (sm_100) =====

	.target	sm_100

	.elftype	@"ET_EXEC"


//--------------------- .note.nv.tkinfo           --------------------------
	.section	.note.nv.tkinfo,"",@"SHT_NOTE"
	.sectionflags	@"SHF_NOTE_NV_TKINFO"
	.tkinfo
        /*0018*/ 	.word	0x00000002
        /*0030*/ 	.string	""
        /*0030*/ 	.string	"ptxas"
        /*0030*/ 	.string	"Cuda compilation tools, release 13.0, V13.0.88"
        /*0030*/ 	.string	"Build cuda_13.0.r13.0/compiler.36424714_0"
        /*0030*/ 	.string	"-arch sm_100 -m 64 "



//--------------------- .note.nv.cuinfo           --------------------------
	.section	.note.nv.cuinfo,"",@"SHT_NOTE"
	.sectionflags	@"SHF_NOTE_NV_CUINFO"
        /*0018*/ 	.short	0x0002
        /*001a*/ 	.short	0x0064
        /*001c*/ 	.short	0x0082
	.zero		2


//--------------------- .nv.info                  --------------------------
	.section	.nv.info,"",@"SHT_CUDA_INFO"
	.align	4


	//----- nvinfo : EIATTR_REGCOUNT
	.align		4
        /*0000*/ 	.byte	0x04, 0x2f
        /*0002*/ 	.short	(.L_1 - .L_0)
	.align		4
.L_0:
        /*0004*/ 	.word	index@(_Z18mqa_forward_kernelPKfS0_S0_PfS1_iiiii)
        /*0008*/ 	.word	0x0000001f


	//----- nvinfo : EIATTR_FRAME_SIZE
	.align		4
.L_1:
        /*000c*/ 	.byte	0x04, 0x11
        /*000e*/ 	.short	(.L_3 - .L_2)
	.align		4
.L_2:
        /*0010*/ 	.word	index@(_Z18mqa_forward_kernelPKfS0_S0_PfS1_iiiii)
        /*0014*/ 	.word	0x00000000


	//----- nvinfo : EIATTR_MIN_STACK_SIZE
	.align		4
.L_3:
        /*0018*/ 	.byte	0x04, 0x12
        /*001a*/ 	.short	(.L_5 - .L_4)
	.align		4
.L_4:
        /*001c*/ 	.word	index@(_Z18mqa_forward_kernelPKfS0_S0_PfS1_iiiii)
        /*0020*/ 	.word	0x00000000
.L_5:


//--------------------- .nv.compat                --------------------------
	.section	.nv.compat,"",@"SHT_CUDA_COMPAT_INFO"
	.align	4
        /*0000*/ 	.byte	0x02, 0x09, 0x00, 0x00, 0x02, 0x02, 0x01, 0x00, 0x02, 0x05, 0x05, 0x00, 0x03, 0x07, 0x01, 0x01
        /*0010*/ 	.byte	0x02, 0x03, 0x00, 0x00, 0x02, 0x06, 0x01, 0x00, 0x04, 0x0b, 0x08, 0x00, 0x01, 0x00, 0x00, 0x00
        /*0020*/ 	.byte	0x00, 0x00, 0x00, 0x00


//--------------------- .nv.info._Z18mqa_forward_kernelPKfS0_S0_PfS1_iiiii --------------------------
	.section	.nv.info._Z18mqa_forward_kernelPKfS0_S0_PfS1_iiiii,"",@"SHT_CUDA_INFO"
	.sectionflags	@""
	.align	4


	//----- nvinfo : EIATTR_CUDA_API_VERSION
	.align		4
        /*0000*/ 	.byte	0x04, 0x37
        /*0002*/ 	.short	(.L_7 - .L_6)
.L_6:
        /*0004*/ 	.word	0x00000082


	//----- nvinfo : EIATTR_KPARAM_INFO
	.align		4
.L_7:
        /*0008*/ 	.byte	0x04, 0x17
        /*000a*/ 	.short	(.L_9 - .L_8)
.L_8:
        /*000c*/ 	.word	0x00000000
        /*0010*/ 	.short	0x0009
        /*0012*/ 	.short	0x0038
        /*0014*/ 	.byte	0x00, 0xf0, 0x11, 0x00


	//----- nvinfo : EIATTR_KPARAM_INFO
	.align		4
.L_9:
        /*0018*/ 	.byte	0x04, 0x17
        /*001a*/ 	.short	(.L_11 - .L_10)
.L_10:
        /*001c*/ 	.word	0x00000000
        /*0020*/ 	.short	0x0008
        /*0022*/ 	.short	0x0034
        /*0024*/ 	.byte	0x00, 0xf0, 0x11, 0x00


	//----- nvinfo : EIATTR_KPARAM_INFO
	.align		4
.L_11:
        /*0028*/ 	.byte	0x04, 0x17
        /*002a*/ 	.short	(.L_13 - .L_12)
.L_12:
        /*002c*/ 	.word	0x00000000
        /*0030*/ 	.short	0x0007
        /*0032*/ 	.short	0x0030
        /*0034*/ 	.byte	0x00, 0xf0, 0x11, 0x00


	//----- nvinfo : EIATTR_KPARAM_INFO
	.align		4
.L_13:
        /*0038*/ 	.byte	0x04, 0x17
        /*003a*/ 	.short	(.L_15 - .L_14)
.L_14:
        /*003c*/ 	.word	0x00000000
        /*0040*/ 	.short	0x0006
        /*0042*/ 	.short	0x002c
        /*0044*/ 	.byte	0x00, 0xf0, 0x11, 0x00


	//----- nvinfo : EIATTR_KPARAM_INFO
	.align		4
.L_15:
        /*0048*/ 	.byte	0x04, 0x17
        /*004a*/ 	.short	(.L_17 - .L_16)
.L_16:
        /*004c*/ 	.word	0x00000000
        /*0050*/ 	.short	0x0005
        /*0052*/ 	.short	0x0028
        /*0054*/ 	.byte	0x00, 0xf0, 0x11, 0x00


	//----- nvinfo : EIATTR_KPARAM_INFO
	.align		4
.L_17:
        /*0058*/ 	.byte	0x04, 0x17
        /*005a*/ 	.short	(.L_19 - .L_18)
.L_18:
        /*005c*/ 	.word	0x00000000
        /*0060*/ 	.short	0x0004
        /*0062*/ 	.short	0x0020
        /*0064*/ 	.byte	0x00, 0xf5, 0x21, 0x00


	//----- nvinfo : EIATTR_KPARAM_INFO
	.align		4
.L_19:
        /*0068*/ 	.byte	0x04, 0x17
        /*006a*/ 	.short	(.L_21 - .L_20)
.L_20:
        /*006c*/ 	.word	0x00000000
        /*0070*/ 	.short	0x0003
        /*0072*/ 	.short	0x0018
        /*0074*/ 	.byte	0x00, 0xf5, 0x21, 0x00


	//----- nvinfo : EIATTR_KPARAM_INFO
	.align		4
.L_21:
        /*0078*/ 	.byte	0x04, 0x17
        /*007a*/ 	.short	(.L_23 - .L_22)
.L_22:
        /*007c*/ 	.word	0x00000000
        /*0080*/ 	.short	0x0002
        /*0082*/ 	.short	0x0010
        /*0084*/ 	.byte	0x00, 0xf5, 0x21, 0x00


	//----- nvinfo : EIATTR_KPARAM_INFO
	.align		4
.L_23:
        /*0088*/ 	.byte	0x04, 0x17
        /*008a*/ 	.short	(.L_25 - .L_24)
.L_24:
        /*008c*/ 	.word	0x00000000
        /*0090*/ 	.short	0x0001
        /*0092*/ 	.short	0x0008
        /*0094*/ 	.byte	0x00, 0xf5, 0x21, 0x00


	//----- nvinfo : EIATTR_KPARAM_INFO
	.align		4
.L_25:
        /*0098*/ 	.byte	0x04, 0x17
        /*009a*/ 	.short	(.L_27 - .L_26)
.L_26:
        /*009c*/ 	.word	0x00000000
        /*00a0*/ 	.short	0x0000
        /*00a2*/ 	.short	0x0000
        /*00a4*/ 	.byte	0x00, 0xf5, 0x21, 0x00


	//----- nvinfo : EIATTR_SPARSE_MMA_MASK
	.align		4
.L_27:
        /*00a8*/ 	.byte	0x03, 0x50
        /*00aa*/ 	.short	0x0000


	//----- nvinfo : EIATTR_MAXREG_COUNT
	.align		4
        /*00ac*/ 	.byte	0x03, 0x1b
        /*00ae*/ 	.short	0x00ff


	//----- nvinfo : EIATTR_NUM_BARRIERS
	.align		4
        /*00b0*/ 	.byte	0x02, 0x4c
        /*00b2*/ 	.byte	0x01
	.zero		1


	//----- nvinfo : EIATTR_MERCURY_ISA_VERSION
	.align		4
        /*00b4*/ 	.byte	0x03, 0x5f
        /*00b6*/ 	.short	0x0101


	//----- nvinfo : EIATTR_INT_WARP_WIDE_INSTR_OFFSETS
	.align		4
        /*00b8*/ 	.byte	0x04, 0x31
        /*00ba*/ 	.short	(.L_29 - .L_28)


	//   ....[0]....
.L_28:
        /*00bc*/ 	.word	0x00000f80


	//   ....[1]....
        /*00c0*/ 	.word	0x00000fb0


	//----- nvinfo : EIATTR_VRC_CTA_INIT_COUNT
	.align		4
.L_29:
        /*00c4*/ 	.byte	0x02, 0x4a
	.zero		1
	.zero		1


	//----- nvinfo : EIATTR_EXIT_INSTR_OFFSETS
	.align		4
        /*00c8*/ 	.byte	0x04, 0x1c
        /*00ca*/ 	.short	(.L_31 - .L_30)


	//   ....[0]....
.L_30:
        /*00cc*/ 	.word	0x00000090


	//   ....[1]....
        /*00d0*/ 	.word	0x00001060


	//   ....[2]....
        /*00d4*/ 	.word	0x000011a0


	//----- nvinfo : EIATTR_CRS_STACK_SIZE
	.align		4
.L_31:
        /*00d8*/ 	.byte	0x04, 0x1e
        /*00da*/ 	.short	(.L_33 - .L_32)
.L_32:
        /*00dc*/ 	.word	0x00000000


	//----- nvinfo : EIATTR_CBANK_PARAM_SIZE
	.align		4
.L_33:
        /*00e0*/ 	.byte	0x03, 0x19
        /*00e2*/ 	.short	0x003c


	//----- nvinfo : EIATTR_PARAM_CBANK
	.align		4
        /*00e4*/ 	.byte	0x04, 0x0a
        /*00e6*/ 	.short	(.L_35 - .L_34)
	.align		4
.L_34:
        /*00e8*/ 	.word	index@(.nv.constant0._Z18mqa_forward_kernelPKfS0_S0_PfS1_iiiii)
        /*00ec*/ 	.short	0x0380
        /*00ee*/ 	.short	0x003c


	//----- nvinfo : EIATTR_SW_WAR
	.align		4
.L_35:
        /*00f0*/ 	.byte	0x04, 0x36
        /*00f2*/ 	.short	(.L_37 - .L_36)
.L_36:
        /*00f4*/ 	.word	0x00000008
.L_37:


//--------------------- .nv.callgraph             --------------------------
	.section	.nv.callgraph,"",@"SHT_CUDA_CALLGRAPH"
	.align	4
	.sectionentsize	8
	.align		4
        /*0000*/ 	.word	0x00000000
	.align		4
        /*0004*/ 	.word	0xffffffff
	.align		4
        /*0008*/ 	.word	0x00000000
	.align		4
        /*000c*/ 	.word	0xfffffffe
	.align		4
        /*0010*/ 	.word	0x00000000
	.align		4
        /*0014*/ 	.word	0xfffffffd
	.align		4
        /*0018*/ 	.word	0x00000000
	.align		4
        /*001c*/ 	.word	0xfffffffc


//--------------------- .text._Z18mqa_forward_kernelPKfS0_S0_PfS1_iiiii --------------------------
	.section	.text._Z18mqa_forward_kernelPKfS0_S0_PfS1_iiiii,"ax",@progbits
	.align	128
        .global         _Z18mqa_forward_kernelPKfS0_S0_PfS1_iiiii
        .type           _Z18mqa_forward_kernelPKfS0_S0_PfS1_iiiii,@function
        .size           _Z18mqa_forward_kernelPKfS0_S0_PfS1_iiiii,(.L_x_20 - _Z18mqa_forward_kernelPKfS0_S0_PfS1_iiiii)
        .other          _Z18mqa_forward_kernelPKfS0_S0_PfS1_iiiii,@"STO_CUDA_ENTRY STV_DEFAULT"
_Z18mqa_forward_kernelPKfS0_S0_PfS1_iiiii:
.text._Z18mqa_forward_kernelPKfS0_S0_PfS1_iiiii:
[----:B------:R-:W-:Y:S08]  /*0000*/  LDC R1, c[0x0][0x37c] ;  /* 0x0000df00ff017b82 */ /* 0x000ff00000000800 */
[----:B------:R-:W0:Y:S01]  /*0010*/  S2UR UR7, SR_CTAID.Y ;  /* 0x00000000000779c3 */ /* 0x000e220000002600 */
[----:B------:R-:W1:Y:S07]  /*0020*/  S2R R14, SR_CTAID.X ;  /* 0x00000000000e7919 */ /* 0x000e6e0000002500 */
[----:B------:R-:W0:Y:S08]  /*0030*/  LDC R10, c[0x0][0x3b4] ;  /* 0x0000ed00ff0a7b82 */ /* 0x000e300000000800 */
[----:B------:R-:W2:Y:S08]  /*0040*/  S2UR UR6, SR_CTAID.Z ;  /* 0x00000000000679c3 */ /* 0x000eb00000002700 */
[----:B------:R-:W2:Y:S01]  /*0050*/  LDC.64 R12, c[0x0][0x3a8] ;  /* 0x0000ea00ff0c7b82 */ /* 0x000ea20000000a00 */
[----:B0-----:R-:W-:-:S04]  /*0060*/  ISETP.LE.AND P0, PT, R10, UR7, PT ;  /* 0x000000070a007c0c */ /* 0x001fc8000bf03270 */
[----:B--2---:R-:W-:-:S04]  /*0070*/  ISETP.LE.OR P0, PT, R12, UR6, P0 ;  /* 0x000000060c007c0c */ /* 0x004fc80008703670 */
[----:B-1----:R-:W-:-:S13]  /*0080*/  ISETP.GE.OR P0, PT, R14, R13, P0 ;  /* 0x0000000d0e00720c */ /* 0x002fda0000706670 */
[----:B------:R-:W-:Y:S05]  /*0090*/  @P0 EXIT ;  /* 0x000000000000094d */ /* 0x000fea0003800000 */
[----:B------:R-:W0:Y:S01]  /*00a0*/  S2R R0, SR_TID.X ;  /* 0x0000000000007919 */ /* 0x000e220000002100 */
[----:B------:R-:W1:Y:S01]  /*00b0*/  LDC R12, c[0x0][0x3b8] ;  /* 0x0000ee00ff0c7b82 */ /* 0x000e620000000800 */
[----:B------:R-:W2:Y:S01]  /*00c0*/  LDCU UR4, c[0x0][0x3b0] ;  /* 0x00007600ff0477ac */ /* 0x000ea20008000800 */
[----:B------:R-:W-:Y:S01]  /*00d0*/  BSSY.RECONVERGENT B0, `(.L_x_0) ;  /* 0x000001c000007945 */ /* 0x000fe20003800200 */
[----:B------:R-:W3:Y:S01]  /*00e0*/  S2R R15, SR_CgaCtaId ;  /* 0x00000000000f7919 */ /* 0x000ee20000008800 */
[----:B------:R-:W4:Y:S01]  /*00f0*/  LDCU.64 UR8, c[0x0][0x358] ;  /* 0x00006b00ff0877ac */ /* 0x000f220008000a00 */
[----:B--2---:R-:W-:-:S05]  /*0100*/  MOV R17, UR4 ;  /* 0x0000000400117c02 */ /* 0x004fca0008000f00 */
[----:B-1----:R-:W-:-:S05]  /*0110*/  IMAD R11, R12, R17, RZ ;  /* 0x000000110c0b7224 */ /* 0x002fca00078e02ff */
[----:B0-----:R-:W-:-:S13]  /*0120*/  ISETP.GE.AND P0, PT, R0, R11, PT ;  /* 0x0000000b0000720c */ /* 0x001fda0003f06270 */
[----:B---34-:R-:W-:Y:S05]  /*0130*/  @P0 BRA `(.L_x_1) ;  /* 0x0000000000540947 */ /* 0x018fea0003800000 */
[----:B------:R-:W0:Y:S01]  /*0140*/  S2R R19, SR_CgaCtaId ;  /* 0x0000000000137919 */ /* 0x000e220000008800 */
[----:B------:R-:W1:Y:S01]  /*0150*/  LDC R23, c[0x0][0x360] ;  /* 0x0000d800ff177b82 */ /* 0x000e620000000800 */
[----:B------:R-:W-:Y:S01]  /*0160*/  MOV R6, 0x400 ;  /* 0x0000040000067802 */ /* 0x000fe20000000f00 */
[----:B------:R-:W-:Y:S02]  /*0170*/  IMAD R16, R11, UR6, RZ ;  /* 0x000000060b107c24 */ /* 0x000fe4000f8e02ff */
[----:B------:R-:W-:Y:S01]  /*0180*/  IMAD.MOV.U32 R18, RZ, RZ, R0 ;  /* 0x000000ffff127224 */ /* 0x000fe200078e0000 */
[----:B------:R-:W-:-:S03]  /*0190*/  IADD3 R6, PT, PT, R6, 0x10, RZ ;  /* 0x0000001006067810 */ /* 0x000fc60007ffe0ff */
[----:B------:R-:W2:Y:S08]  /*01a0*/  LDC.64 R2, c[0x0][0x388] ;  /* 0x0000e200ff027b82 */ /* 0x000eb00000000a00 */
[----:B------:R-:W3:Y:S01]  /*01b0*/  LDC.64 R4, c[0x0][0x390] ;  /* 0x0000e400ff047b82 */ /* 0x000ee20000000a00 */
[----:B0-----:R-:W-:-:S07]  /*01c0*/  LEA R19, R19, R6, 0x18 ;  /* 0x0000000613137211 */ /* 0x001fce00078ec0ff */
.L_x_2:
[----:B------:R-:W-:-:S05]  /*01d0*/  IADD3 R9, PT, PT, R16, R18, RZ ;  /* 0x0000001210097210 */ /* 0x000fca0007ffe0ff */
[----:B0-2---:R-:W-:-:S04]  /*01e0*/  IMAD.WIDE R6, R9, 0x4, R2 ;  /* 0x0000000409067825 */ /* 0x005fc800078e0202 */
[----:B---3--:R-:W-:Y:S02]  /*01f0*/  IMAD.WIDE R8, R9, 0x4, R4 ;  /* 0x0000000409087825 */ /* 0x008fe400078e0204 */
[----:B------:R-:W2:Y:S04]  /*0200*/  LDG.E R6, desc[UR8][R6.64] ;  /* 0x0000000806067981 */ /* 0x000ea8000c1e1900 */
[----:B------:R-:W3:Y:S01]  /*0210*/  LDG.E R8, desc[UR8][R8.64] ;  /* 0x0000000808087981 */ /* 0x000ee2000c1e1900 */
[----:B------:R-:W-:Y:S02]  /*0220*/  LEA R20, R18, R19, 0x2 ;  /* 0x0000001312147211 */ /* 0x000fe400078e10ff */
[----:B-1----:R-:W-:-:S03]  /*0230*/  IADD3 R18, PT, PT, R23, R18, RZ ;  /* 0x0000001217127210 */ /* 0x002fc60007ffe0ff */
[----:B------:R-:W-:Y:S01]  /*0240*/  IMAD R21, R11, 0x4, R20 ;  /* 0x000000040b157824 */ /* 0x000fe200078e0214 */
[----:B------:R-:W-:Y:S01]  /*0250*/  ISETP.GE.AND P0, PT, R18, R11, PT ;  /* 0x0000000b1200720c */ /* 0x000fe20003f06270 */
[----:B--2---:R0:W-:Y:S04]  /*0260*/  STS [R20], R6 ;  /* 0x0000000614007388 */ /* 0x0041e80000000800 */
[----:B---3--:R0:W-:Y:S08]  /*0270*/  STS [R21], R8 ;  /* 0x0000000815007388 */ /* 0x0081f00000000800 */
[----:B------:R-:W-:Y:S05]  /*0280*/  @!P0 BRA `(.L_x_2) ;  /* 0xfffffffc00d08947 */ /* 0x000fea000383ffff */
.L_x_1:
[----:B------:R-:W-:Y:S05]  /*0290*/  BSYNC.RECONVERGENT B0 ;  /* 0x0000000000007941 */ /* 0x000fea0003800200 */
.L_x_0:
[----:B------:R-:W-:Y:S01]  /*02a0*/  BAR.SYNC.DEFER_BLOCKING 0x0 ;  /* 0x0000000000007b1d */ /* 0x000fe20000010000 */
[----:B------:R-:W-:Y:S01]  /*02b0*/  ISETP.GE.AND P0, PT, R0, R17, PT ;  /* 0x000000110000720c */ /* 0x000fe20003f06270 */
[----:B------:R-:W-:Y:S01]  /*02c0*/  IMAD.MOV.U32 R4, RZ, RZ, -0x800000 ;  /* 0xff800000ff047424 */ /* 0x000fe200078e00ff */
[----:B------:R-:W-:-:S03]  /*02d0*/  MOV R2, 0x400 ;  /* 0x0000040000027802 */ /* 0x000fc60000000f00 */
[----:B------:R-:W-:Y:S01]  /*02e0*/  BSSY.RECONVERGENT B0, `(.L_x_3) ;  /* 0x00000c7000007945 */ /* 0x000fe20003800200 */
[----:B------:R-:W-:-:S04]  /*02f0*/  IADD3 R2, PT, PT, R2, 0x10, RZ ;  /* 0x0000001002027810 */ /* 0x000fc80007ffe0ff */
[----:B------:R-:W-:-:S04]  /*0300*/  LEA R2, R15, R2, 0x18 ;  /* 0x000000020f027211 */ /* 0x000fc800078ec0ff */
[----:B------:R-:W-:Y:S01]  /*0310*/  LEA R3, R11, R2, 0x3 ;  /* 0x000000020b037211 */ /* 0x000fe200078e18ff */
[----:B------:R-:W-:Y:S06]  /*0320*/  @P0 BRA `(.L_x_4) ;  /* 0x0000000c00080947 */ /* 0x000fec0003800000 */
[----:B0-----:R-:W-:Y:S01]  /*0330*/  I2FP.F32.S32 R6, R12 ;  /* 0x0000000c00067245 */ /* 0x001fe20000201400 */
[----:B------:R-:W0:Y:S01]  /*0340*/  LDC R4, c[0x0][0x360] ;  /* 0x0000d800ff047b82 */ /* 0x000e220000000800 */
[----:B------:R-:W-:Y:S01]  /*0350*/  ISETP.GE.AND P1, PT, R12, 0x1, PT ;  /* 0x000000010c00780c */ /* 0x000fe20003f26270 */
[----:B------:R-:W-:Y:S01]  /*0360*/  IMAD R13, R13, UR6, R14 ;  /* 0x000000060d0d7c24 */ /* 0x000fe2000f8e020e */
[----:B------:R-:W-:Y:S01]  /*0370*/  FSETP.GEU.AND P0, PT, |R6|, 1.175494350822287508e-38, PT ;  /* 0x008000000600780b */ /* 0x000fe20003f0e200 */
[----:B------:R-:W-:Y:S02]  /*0380*/  BSSY.RECONVERGENT B1, `(.L_x_5) ;  /* 0x00000b1000017945 */ /* 0x000fe40003800200 */
[----:B------:R-:W-:-:S10]  /*0390*/  IMAD R13, R13, R10, UR7 ;  /* 0x000000070d0d7e24 */ /* 0x000fd4000f8e020a */
[----:B------:R-:W-:-:S04]  /*03a0*/  @!P0 FMUL R6, R6, 16777216 ;  /* 0x4b80000006068820 */ /* 0x000fc80000400000 */
[----:B------:R-:W1:Y:S02]  /*03b0*/  MUFU.RSQ R5, R6 ;  /* 0x0000000600057308 */ /* 0x000e640000001400 */
[----:B-1----:R-:W-:Y:S01]  /*03c0*/  @!P0 FMUL R5, R5, 4096 ;  /* 0x4580000005058820 */ /* 0x002fe20000400000 */
[----:B------:R-:W-:Y:S06]  /*03d0*/  @!P1 BRA `(.L_x_6) ;  /* 0x0000000800909947 */ /* 0x000fec0003800000 */
[----:B------:R-:W1:Y:S01]  /*03e0*/  LDC.64 R14, c[0x0][0x380] ;  /* 0x0000e000ff0e7b82 */ /* 0x000e620000000a00 */
[C---:B------:R-:W-:Y:S01]  /*03f0*/  LOP3.LUT R7, R12.reuse, 0x7, RZ, 0xc0, !PT ;  /* 0x000000070c077812 */ /* 0x040fe200078ec0ff */
[----:B------:R-:W-:Y:S01]  /*0400*/  BSSY.RECONVERGENT B2, `(.L_x_7) ;  /* 0x00000a0000027945 */ /* 0x000fe20003800200 */
[C---:B------:R-:W-:Y:S02]  /*0410*/  LOP3.LUT R6, R12.reuse, 0xf, RZ, 0xc0, !PT ;  /* 0x0000000f0c067812 */ /* 0x040fe400078ec0ff */
[----:B------:R-:W-:Y:S01]  /*0420*/  LOP3.LUT R10, R12, 0x3, RZ, 0xc0, !PT ;  /* 0x000000030c0a7812 */ /* 0x000fe200078ec0ff */
[----:B------:R-:W-:Y:S01]  /*0430*/  VIADD R9, R7, 0xffffffff ;  /* 0xffffffff07097836 */ /* 0x000fe20000000000 */
[----:B------:R-:W-:Y:S02]  /*0440*/  IADD3 R8, PT, PT, R6, -0x1, RZ ;  /* 0xffffffff06087810 */ /* 0x000fe40007ffe0ff */
[----:B------:R-:W-:Y:S02]  /*0450*/  SHF.L.U32 R11, R12, 0x2, RZ ;  /* 0x000000020c0b7819 */ /* 0x000fe400000006ff */
[----:B------:R-:W-:-:S02]  /*0460*/  ISETP.GE.U32.AND P1, PT, R9, 0x3, PT ;  /* 0x000000030900780c */ /* 0x000fc40003f26070 */
[----:B------:R-:W-:Y:S02]  /*0470*/  LOP3.LUT R9, R12, 0x7ffffff0, RZ, 0xc0, !PT ;  /* 0x7ffffff00c097812 */ /* 0x000fe400078ec0ff */
[----:B------:R-:W-:Y:S01]  /*0480*/  ISETP.GE.U32.AND P0, PT, R8, 0x7, PT ;  /* 0x000000070800780c */ /* 0x000fe20003f06070 */
[----:B------:R-:W-:Y:S01]  /*0490*/  IMAD R8, R13, R12, RZ ;  /* 0x0000000c0d087224 */ /* 0x000fe200078e02ff */
[----:B------:R-:W-:Y:S01]  /*04a0*/  IADD3 R13, PT, PT, -R9, RZ, RZ ;  /* 0x000000ff090d7210 */ /* 0x000fe20007ffe1ff */
[----:B------:R-:W-:Y:S01]  /*04b0*/  IMAD.MOV.U32 R12, RZ, RZ, R0 ;  /* 0x000000ffff0c7224 */ /* 0x000fe200078e0000 */
[----:B-1----:R-:W-:-:S04]  /*04c0*/  IADD3 R14, P2, PT, R14, 0x20, RZ ;  /* 0x000000200e0e7810 */ /* 0x002fc80007f5e0ff */
[----:B------:R-:W-:-:S09]  /*04d0*/  IADD3.X R15, PT, PT, RZ, R15, RZ, P2, !PT ;  /* 0x0000000fff0f7210 */ /* 0x000fd200017fe4ff */
.L_x_13:
[----:B------:R-:W1:Y:S01]  /*04e0*/  LDC R19, c[0x0][0x3b8] ;  /* 0x0000ee00ff137b82 */ /* 0x000e620000000800 */
[----:B------:R-:W-:Y:S02]  /*04f0*/  HFMA2 R18, -RZ, RZ, 0, 0 ;  /* 0x00000000ff127431 */ /* 0x000fe400000001ff */
[----:B------:R-:W-:Y:S01]  /*0500*/  IMAD.MOV.U32 R21, RZ, RZ, RZ ;  /* 0x000000ffff157224 */ /* 0x000fe200078e00ff */
[----:B-1----:R-:W-:-:S13]  /*0510*/  ISETP.GE.U32.AND P2, PT, R19, 0x10, PT ;  /* 0x000000101300780c */ /* 0x002fda0003f46070 */
[----:B------:R-:W-:Y:S05]  /*0520*/  @!P2 BRA `(.L_x_8) ;  /* 0x0000000000f0a947 */ /* 0x000fea0003800000 */
[----:B------:R-:W-:Y:S01]  /*0530*/  IMAD R20, R11, R12, R2 ;  /* 0x0000000c0b147224 */ /* 0x000fe200078e0202 */
[----:B------:R-:W-:Y:S01]  /*0540*/  MOV R18, RZ ;  /* 0x000000ff00127202 */ /* 0x000fe20000000f00 */
[----:B------:R-:W-:Y:S01]  /*0550*/  IMAD.MOV.U32 R22, RZ, RZ, R13 ;  /* 0x000000ffff167224 */ /* 0x000fe200078e000d */
[----:B------:R-:W-:Y:S02]  /*0560*/  MOV R21, R8 ;  /* 0x0000000800157202 */ /* 0x000fe40000000f00 */
[----:B------:R-:W-:-:S07]  /*0570*/  IADD3 R20, PT, PT, R20, 0x20, RZ ;  /* 0x0000002014147810 */ /* 0x000fce0007ffe0ff */
.L_x_9:
[----:B------:R-:W-:Y:S01]  /*0580*/  IMAD.WIDE R16, R21, 0x4, R14 ;  /* 0x0000000415107825 */ /* 0x000fe200078e020e */
[----:B------:R-:W1:Y:S04]  /*0590*/  LDS R26, [R20+-0x20] ;  /* 0xffffe000141a7984 */ /* 0x000e680000000800 */
[----:B------:R-:W1:Y:S04]  /*05a0*/  LDG.E R25, desc[UR8][R16.64+-0x20] ;  /* 0xffffe00810197981 */ /* 0x000e68000c1e1900 */
[----:B------:R-:W2:Y:S04]  /*05b0*/  LDG.E R28, desc[UR8][R16.64+-0x1c] ;  /* 0xffffe408101c7981 */ /* 0x000ea8000c1e1900 */
[----:B------:R-:W3:Y:S04]  /*05c0*/  LDG.E R24, desc[UR8][R16.64+-0x18] ;  /* 0xffffe80810187981 */ /* 0x000ee8000c1e1900 */
[----:B------:R-:W4:Y:S01]  /*05d0*/  LDG.E R23, desc[UR8][R16.64+-0x14] ;  /* 0xffffec0810177981 */ /* 0x000f22000c1e1900 */
[----:B-1----:R-:W-:-:S03]  /*05e0*/  FFMA R25, R25, R26, R18 ;  /* 0x0000001a19197223 */ /* 0x002fc60000000012 */
[----:B------:R-:W2:Y:S04]  /*05f0*/  LDS R18, [R20+-0x1c] ;  /* 0xffffe40014127984 */ /* 0x000ea80000000800 */
[----:B------:R-:W3:Y:S01]  /*0600*/  LDS R26, [R20+-0x18] ;  /* 0xffffe800141a7984 */ /* 0x000ee20000000800 */
[----:B--2---:R-:W-:-:S03]  /*0610*/  FFMA R25, R28, R18, R25 ;  /* 0x000000121c197223 */ /* 0x004fc60000000019 */
[----:B------:R-:W2:Y:S01]  /*0620*/  LDG.E R18, desc[UR8][R16.64+-0x10] ;  /* 0xfffff00810127981 */ /* 0x000ea2000c1e1900 */
[----:B---3--:R-:W-:-:S03]  /*0630*/  FFMA R26, R24, R26, R25 ;  /* 0x0000001a181a7223 */ /* 0x008fc60000000019 */
[----:B------:R-:W4:Y:S04]  /*0640*/  LDS R25, [R20+-0x14] ;  /* 0xffffec0014197984 */ /* 0x000f280000000800 */
[----:B------:R-:W3:Y:S04]  /*0650*/  LDG.E R24, desc[UR8][R16.64+-0xc] ;  /* 0xfffff40810187981 */ /* 0x000ee8000c1e1900 */
[----:B------:R-:W-:Y:S01]  /*0660*/  LDS R28, [R20+0x1c] ;  /* 0x00001c00141c7984 */ /* 0x000fe20000000800 */
[----:B----4-:R-:W-:-:S03]  /*0670*/  FFMA R27, R23, R25, R26 ;  /* 0x00000019171b7223 */ /* 0x010fc6000000001a */
[----:B------:R-:W4:Y:S04]  /*0680*/  LDG.E R25, desc[UR8][R16.64+-0x8] ;  /* 0xfffff80810197981 */ /* 0x000f28000c1e1900 */
[----:B------:R-:W5:Y:S04]  /*0690*/  LDG.E R23, desc[UR8][R16.64+-0x4] ;  /* 0xfffffc0810177981 */ /* 0x000f68000c1e1900 */
[----:B------:R-:W2:Y:S02]  /*06a0*/  LDS R26, [R20+-0x10] ;  /* 0xfffff000141a7984 */ /* 0x000ea40000000800 */
[----:B--2---:R-:W-:-:S02]  /*06b0*/  FFMA R27, R18, R26, R27 ;  /* 0x0000001a121b7223 */ /* 0x004fc4000000001b */
[----:B------:R-:W3:Y:S04]  /*06c0*/  LDS R18, [R20+-0xc] ;  /* 0xfffff40014127984 */ /* 0x000ee80000000800 */
[----:B------:R-:W4:Y:S01]  /*06d0*/  LDS R26, [R20+-0x8] ;  /* 0xfffff800141a7984 */ /* 0x000f220000000800 */
[----:B---3--:R-:W-:-:S03]  /*06e0*/  FFMA R24, R24, R18, R27 ;  /* 0x0000001218187223 */ /* 0x008fc6000000001b */
[----:B------:R-:W2:Y:S01]  /*06f0*/  LDG.E R18, desc[UR8][R16.64] ;  /* 0x0000000810127981 */ /* 0x000ea2000c1e1900 */
[----:B----4-:R-:W-:-:S03]  /*0700*/  FFMA R26, R25, R26, R24 ;  /* 0x0000001a191a7223 */ /* 0x010fc60000000018 */
[----:B------:R-:W5:Y:S04]  /*0710*/  LDS R25, [R20+-0x4] ;  /* 0xfffffc0014197984 */ /* 0x000f680000000800 */
[----:B------:R-:W3:Y:S01]  /*0720*/  LDG.E R24, desc[UR8][R16.64+0x4] ;  /* 0x0000040810187981 */ /* 0x000ee2000c1e1900 */
[----:B-----5:R-:W-:-:S03]  /*0730*/  FFMA R27, R23, R25, R26 ;  /* 0x00000019171b7223 */ /* 0x020fc6000000001a */
[----:B------:R-:W4:Y:S04]  /*0740*/  LDG.E R25, desc[UR8][R16.64+0x8] ;  /* 0x0000080810197981 */ /* 0x000f28000c1e1900 */
[----:B------:R-:W5:Y:S04]  /*0750*/  LDG.E R23, desc[UR8][R16.64+0xc] ;  /* 0x00000c0810177981 */ /* 0x000f68000c1e1900 */
[----:B------:R-:W2:Y:S02]  /*0760*/  LDS R26, [R20] ;  /* 0x00000000141a7984 */ /* 0x000ea40000000800 */
[----:B--2---:R-:W-:-:S02]  /*0770*/  FFMA R27, R18, R26, R27 ;  /* 0x0000001a121b7223 */ /* 0x004fc4000000001b */
[----:B------:R-:W3:Y:S04]  /*0780*/  LDS R18, [R20+0x4] ;  /* 0x0000040014127984 */ /* 0x000ee80000000800 */
[----:B------:R-:W4:Y:S01]  /*0790*/  LDS R26, [R20+0x8] ;  /* 0x00000800141a7984 */ /* 0x000f220000000800 */
[----:B---3--:R-:W-:-:S03]  /*07a0*/  FFMA R24, R24, R18, R27 ;  /* 0x0000001218187223 */ /* 0x008fc6000000001b */
[----:B------:R-:W2:Y:S01]  /*07b0*/  LDG.E R18, desc[UR8][R16.64+0x10] ;  /* 0x0000100810127981 */ /* 0x000ea2000c1e1900 */
[----:B----4-:R-:W-:-:S03]  /*07c0*/  FFMA R26, R25, R26, R24 ;  /* 0x0000001a191a7223 */ /* 0x010fc60000000018 */
[----:B------:R-:W5:Y:S04]  /*07d0*/  LDS R25, [R20+0xc] ;  /* 0x00000c0014197984 */ /* 0x000f680000000800 */
[----:B------:R-:W3:Y:S01]  /*07e0*/  LDG.E R24, desc[UR8][R16.64+0x14] ;  /* 0x0000140810187981 */ /* 0x000ee2000c1e1900 */
[----:B-----5:R-:W-:-:S03]  /*07f0*/  FFMA R27, R23, R25, R26 ;  /* 0x00000019171b7223 */ /* 0x020fc6000000001a */
[----:B------:R-:W4:Y:S04]  /*0800*/  LDG.E R23, desc[UR8][R16.64+0x18] ;  /* 0x0000180810177981 */ /* 0x000f28000c1e1900 */
[----:B------:R-:W5:Y:S01]  /*0810*/  LDG.E R25, desc[UR8][R16.64+0x1c] ;  /* 0x00001c0810197981 */ /* 0x000f62000c1e1900 */
[----:B------:R-:W-:Y:S02]  /*0820*/  IADD3 R22, PT, PT, R22, 0x10, RZ ;  /* 0x0000001016167810 */ /* 0x000fe40007ffe0ff */
[----:B------:R-:W-:Y:S01]  /*0830*/  IADD3 R21, PT, PT, R21, 0x10, RZ ;  /* 0x0000001015157810 */ /* 0x000fe20007ffe0ff */
[----:B------:R-:W2:Y:S01]  /*0840*/  LDS R26, [R20+0x10] ;  /* 0x00001000141a7984 */ /* 0x000ea20000000800 */
[----:B------:R-:W-:Y:S01]  /*0850*/  ISETP.NE.AND P2, PT, R22, RZ, PT ;  /* 0x000000ff1600720c */ /* 0x000fe20003f45270 */
[----:B--2---:R-:W-:-:S02]  /*0860*/  FFMA R27, R18, R26, R27 ;  /* 0x0000001a121b7223 */ /* 0x004fc4000000001b */
[----:B------:R-:W3:Y:S04]  /*0870*/  LDS R18, [R20+0x14] ;  /* 0x0000140014127984 */ /* 0x000ee80000000800 */
[----:B------:R1:W4:Y:S02]  /*0880*/  LDS R26, [R20+0x18] ;  /* 0x00001800141a7984 */ /* 0x0003240000000800 */
[----:B-1----:R-:W-:Y:S02]  /*0890*/  VIADD R20, R20, 0x40 ;  /* 0x0000004014147836 */ /* 0x002fe40000000000 */
[----:B---3--:R-:W-:-:S04]  /*08a0*/  FFMA R18, R24, R18, R27 ;  /* 0x0000001218127223 */ /* 0x008fc8000000001b */
[----:B----4-:R-:W-:-:S04]  /*08b0*/  FFMA R18, R23, R26, R18 ;  /* 0x0000001a17127223 */ /* 0x010fc80000000012 */
[----:B-----5:R-:W-:Y:S01]  /*08c0*/  FFMA R18, R25, R28, R18 ;  /* 0x0000001c19127223 */ /* 0x020fe20000000012 */
[----:B------:R-:W-:Y:S06]  /*08d0*/  @P2 BRA `(.L_x_9) ;  /* 0xfffffffc00282947 */ /* 0x000fec000383ffff */
[----:B------:R-:W-:-:S07]  /*08e0*/  MOV R21, R9 ;  /* 0x0000000900157202 */ /* 0x000fce0000000f00 */
.L_x_8:
[----:B------:R-:W-:-:S13]  /*08f0*/  ISETP.NE.AND P2, PT, R6, RZ, PT ;  /* 0x000000ff0600720c */ /* 0x000fda0003f45270 */
[----:B------:R-:W-:Y:S05]  /*0900*/  @!P2 BRA `(.L_x_10) ;  /* 0x00000004001ca947 */ /* 0x000fea0003800000 */
[----:B------:R-:W-:Y:S01]  /*0910*/  ISETP.NE.AND P2, PT, R7, RZ, PT ;  /* 0x000000ff0700720c */ /* 0x000fe20003f45270 */
[----:B------:R-:W-:-:S12]  /*0920*/  @!P0 BRA `(.L_x_11) ;  /* 0x0000000000788947 */ /* 0x000fd80003800000 */
[----:B------:R-:W1:Y:S01]  /*0930*/  LDC.64 R16, c[0x0][0x380] ;  /* 0x0000e000ff107b82 */ /* 0x000e620000000a00 */
[----:B------:R-:W-:-:S04]  /*0940*/  IMAD.IADD R23, R8, 0x1, R21 ;  /* 0x0000000108177824 */ /* 0x000fc800078e0215 */
[----:B-1----:R-:W-:-:S05]  /*0950*/  IMAD.WIDE R16, R23, 0x4, R16 ;  /* 0x0000000417107825 */ /* 0x002fca00078e0210 */
[----:B------:R-:W2:Y:S04]  /*0960*/  LDG.E R23, desc[UR8][R16.64] ;  /* 0x0000000810177981 */ /* 0x000ea8000c1e1900 */
[----:B------:R-:W3:Y:S04]  /*0970*/  LDG.E R26, desc[UR8][R16.64+0x4] ;  /* 0x00000408101a7981 */ /* 0x000ee8000c1e1900 */
[----:B------:R-:W4:Y:S01]  /*0980*/  LDG.E R22, desc[UR8][R16.64+0x8] ;  /* 0x0000080810167981 */ /* 0x000f22000c1e1900 */
[----:B------:R-:W-:-:S05]  /*0990*/  IMAD R25, R12, R19, R21 ;  /* 0x000000130c197224 */ /* 0x000fca00078e0215 */
[----:B------:R-:W-:-:S05]  /*09a0*/  LEA R20, R25, R2, 0x2 ;  /* 0x0000000219147211 */ /* 0x000fca00078e10ff */
[----:B------:R-:W2:Y:S02]  /*09b0*/  LDS R24, [R20] ;  /* 0x0000000014187984 */ /* 0x000ea40000000800 */
[----:B--2---:R-:W-:Y:S02]  /*09c0*/  FFMA R23, R23, R24, R18 ;  /* 0x0000001817177223 */ /* 0x004fe40000000012 */
[----:B------:R-:W3:Y:S04]  /*09d0*/  LDS R24, [R20+0x4] ;  /* 0x0000040014187984 */ /* 0x000ee80000000800 */
[----:B------:R-:W2:Y:S01]  /*09e0*/  LDG.E R18, desc[UR8][R16.64+0xc] ;  /* 0x00000c0810127981 */ /* 0x000ea2000c1e1900 */
[----:B---3--:R-:W-:-:S03]  /*09f0*/  FFMA R25, R26, R24, R23 ;  /* 0x000000181a197223 */ /* 0x008fc60000000017 */
[----:B------:R-:W4:Y:S04]  /*0a00*/  LDS R26, [R20+0x8] ;  /* 0x00000800141a7984 */ /* 0x000f280000000800 */
[----:B------:R-:W3:Y:S04]  /*0a10*/  LDG.E R23, desc[UR8][R16.64+0x10] ;  /* 0x0000100810177981 */ /* 0x000ee8000c1e1900 */
[----:B------:R-:W5:Y:S01]  /*0a20*/  LDG.E R24, desc[UR8][R16.64+0x14] ;  /* 0x0000140810187981 */ /* 0x000f62000c1e1900 */
[----:B----4-:R-:W-:-:S03]  /*0a30*/  FFMA R27, R22, R26, R25 ;  /* 0x0000001a161b7223 */ /* 0x010fc60000000019 */
[----:B------:R-:W4:Y:S04]  /*0a40*/  LDG.E R22, desc[UR8][R16.64+0x18] ;  /* 0x0000180810167981 */ /* 0x000f28000c1e1900 */
[----:B------:R-:W4:Y:S01]  /*0a50*/  LDG.E R25, desc[UR8][R16.64+0x1c] ;  /* 0x00001c0810197981 */ /* 0x000f22000c1e1900 */
[----:B------:R-:W-:-:S03]  /*0a60*/  IADD3 R21, PT, PT, R21, 0x8, RZ ;  /* 0x0000000815157810 */ /* 0x000fc60007ffe0ff */
[----:B------:R-:W2:Y:S02]  /*0a70*/  LDS R26, [R20+0xc] ;  /* 0x00000c00141a7984 */ /* 0x000ea40000000800 */
[----:B--2---:R-:W-:Y:S02]  /*0a80*/  FFMA R18, R18, R26, R27 ;  /* 0x0000001a12127223 */ /* 0x004fe4000000001b */
[----:B------:R-:W3:Y:S04]  /*0a90*/  LDS R26, [R20+0x10] ;  /* 0x00001000141a7984 */ /* 0x000ee80000000800 */
[----:B------:R-:W5:Y:S01]  /*0aa0*/  LDS R27, [R20+0x14] ;  /* 0x00001400141b7984 */ /* 0x000f620000000800 */
[----:B---3--:R-:W-:-:S03]  /*0ab0*/  FFMA R23, R23, R26, R18 ;  /* 0x0000001a17177223 */ /* 0x008fc60000000012 */
[----:B------:R-:W4:Y:S01]  /*0ac0*/  LDS R18, [R20+0x18] ;  /* 0x0000180014127984 */ /* 0x000f220000000800 */
[----:B-----5:R-:W-:-:S03]  /*0ad0*/  FFMA R23, R24, R27, R23 ;  /* 0x0000001b18177223 */ /* 0x020fc60000000017 */
[----:B------:R-:W1:Y:S01]  /*0ae0*/  LDS R26, [R20+0x1c] ;  /* 0x00001c00141a7984 */ /* 0x000e620000000800 */
[----:B----4-:R-:W-:-:S04]  /*0af0*/  FFMA R18, R22, R18, R23 ;  /* 0x0000001216127223 */ /* 0x010fc80000000017 */
[----:B-1----:R-:W-:-:S07]  /*0b00*/  FFMA R18, R25, R26, R18 ;  /* 0x0000001a19127223 */ /* 0x002fce0000000012 */
.L_x_11:
        /* <DEDUP_REMOVED lines=8> */
[----:B------:R-:W4:Y:S04]  /*0b90*/  LDG.E R20, desc[UR8][R16.64+0x8] ;  /* 0x0000080810147981 */ /* 0x000f28000c1e1900 */
[----:B------:R-:W5:Y:S01]  /*0ba0*/  LDG.E R23, desc[UR8][R16.64+0xc] ;  /* 0x00000c0810177981 */ /* 0x000f62000c1e1900 */
[----:B------:R-:W-:Y:S01]  /*0bb0*/  IMAD R27, R12, R19, R21 ;  /* 0x000000130c1b7224 */ /* 0x000fe200078e0215 */
[----:B------:R-:W-:-:S04]  /*0bc0*/  IADD3 R21, PT, PT, R21, 0x4, RZ ;  /* 0x0000000415157810 */ /* 0x000fc80007ffe0ff */
[----:B------:R-:W-:-:S05]  /*0bd0*/  LEA R27, R27, R2, 0x2 ;  /* 0x000000021b1b7211 */ /* 0x000fca00078e10ff */
[----:B------:R-:W2:Y:S04]  /*0be0*/  LDS R24, [R27] ;  /* 0x000000001b187984 */ /* 0x000ea80000000800 */
[----:B------:R-:W3:Y:S01]  /*0bf0*/  LDS R26, [R27+0x4] ;  /* 0x000004001b1a7984 */ /* 0x000ee20000000800 */
[----:B--2---:R-:W-:-:S03]  /*0c00*/  FFMA R25, R25, R24, R18 ;  /* 0x0000001819197223 */ /* 0x004fc60000000012 */
[----:B------:R-:W4:Y:S01]  /*0c10*/  LDS R18, [R27+0x8] ;  /* 0x000008001b127984 */ /* 0x000f220000000800 */
[----:B---3--:R-:W-:-:S03]  /*0c20*/  FFMA R25, R22, R26, R25 ;  /* 0x0000001a16197223 */ /* 0x008fc60000000019 */
[----:B------:R-:W5:Y:S01]  /*0c30*/  LDS R24, [R27+0xc] ;  /* 0x00000c001b187984 */ /* 0x000f620000000800 */
[----:B----4-:R-:W-:-:S04]  /*0c40*/  FFMA R18, R20, R18, R25 ;  /* 0x0000001214127223 */ /* 0x010fc80000000019 */
[----:B-----5:R-:W-:-:S07]  /*0c50*/  FFMA R18, R23, R24, R18 ;  /* 0x0000001817127223 */ /* 0x020fce0000000012 */
.L_x_12:
[----:B------:R-:W-:Y:S05]  /*0c60*/  @!P2 BRA `(.L_x_10) ;  /* 0x000000000044a947 */ /* 0x000fea0003800000 */
[----:B------:R-:W1:Y:S01]  /*0c70*/  LDC.64 R16, c[0x0][0x380] ;  /* 0x0000e000ff107b82 */ /* 0x000e620000000a00 */
[----:B------:R-:W-:-:S04]  /*0c80*/  IMAD.IADD R23, R8, 0x1, R21 ;  /* 0x0000000108177824 */ /* 0x000fc800078e0215 */
[----:B-1----:R-:W-:-:S05]  /*0c90*/  IMAD.WIDE R16, R23, 0x4, R16 ;  /* 0x0000000417107825 */ /* 0x002fca00078e0210 */
[----:B------:R-:W2:Y:S01]  /*0ca0*/  LDG.E R23, desc[UR8][R16.64] ;  /* 0x0000000810177981 */ /* 0x000ea2000c1e1900 */
[----:B------:R-:W-:Y:S01]  /*0cb0*/  IMAD R19, R12, R19, R21 ;  /* 0x000000130c137224 */ /* 0x000fe200078e0215 */
[----:B------:R-:W-:-:S04]  /*0cc0*/  ISETP.NE.AND P2, PT, R10, 0x1, PT ;  /* 0x000000010a00780c */ /* 0x000fc80003f45270 */
[----:B------:R-:W-:-:S05]  /*0cd0*/  LEA R24, R19, R2, 0x2 ;  /* 0x0000000213187211 */ /* 0x000fca00078e10ff */
[----:B------:R-:W2:Y:S02]  /*0ce0*/  LDS R19, [R24] ;  /* 0x0000000018137984 */ /* 0x000ea40000000800 */
[----:B--2---:R-:W-:Y:S02]  /*0cf0*/  FFMA R18, R23, R19, R18 ;  /* 0x0000001317127223 */ /* 0x004fe40000000012 */
[----:B------:R-:W-:Y:S05]  /*0d00*/  @!P2 BRA `(.L_x_10) ;  /* 0x00000000001ca947 */ /* 0x000fea0003800000 */
[----:B------:R-:W-:Y:S01]  /*0d10*/  ISETP.NE.AND P2, PT, R10, 0x2, PT ;  /* 0x000000020a00780c */ /* 0x000fe20003f45270 */
[----:B------:R-:W2:Y:S04]  /*0d20*/  LDG.E R19, desc[UR8][R16.64+0x4] ;  /* 0x0000040810137981 */ /* 0x000ea8000c1e1900 */
[----:B------:R-:W2:Y:S08]  /*0d30*/  LDS R20, [R24+0x4] ;  /* 0x0000040018147984 */ /* 0x000eb00000000800 */
[----:B------:R-:W3:Y:S04]  /*0d40*/  @P2 LDG.E R21, desc[UR8][R16.64+0x8] ;  /* 0x0000080810152981 */ /* 0x000ee8000c1e1900 */
[----:B------:R-:W3:Y:S01]  /*0d50*/  @P2 LDS R22, [R24+0x8] ;  /* 0x0000080018162984 */ /* 0x000ee20000000800 */
[----:B--2---:R-:W-:-:S04]  /*0d60*/  FFMA R18, R19, R20, R18 ;  /* 0x0000001413127223 */ /* 0x004fc80000000012 */
[----:B---3--:R-:W-:-:S07]  /*0d70*/  @P2 FFMA R18, R21, R22, R18 ;  /* 0x0000001615122223 */ /* 0x008fce0000000012 */
.L_x_10:
[----:B------:R-:W1:Y:S01]  /*0d80*/  LDCU UR4, c[0x0][0x3b0] ;  /* 0x00007600ff0477ac */ /* 0x000e620008000800 */
[----:B------:R-:W-:Y:S01]  /*0d90*/  FMUL R18, R18, R5 ;  /* 0x0000000512127220 */ /* 0x000fe20000400000 */
[----:B------:R-:W-:Y:S02]  /*0da0*/  LEA R19, R12, R3, 0x2 ;  /* 0x000000030c137211 */ /* 0x000fe400078e10ff */
[----:B0-----:R-:W-:-:S03]  /*0db0*/  IADD3 R12, PT, PT, R4, R12, RZ ;  /* 0x0000000c040c7210 */ /* 0x001fc60007ffe0ff */
[----:B------:R2:W-:Y:S01]  /*0dc0*/  STS [R19], R18 ;  /* 0x0000001213007388 */ /* 0x0005e20000000800 */
[----:B-1----:R-:W-:-:S05]  /*0dd0*/  IMAD.U32 R17, RZ, RZ, UR4 ;  /* 0x00000004ff117e24 */ /* 0x002fca000f8e00ff */
[----:B------:R-:W-:-:S13]  /*0de0*/  ISETP.GE.AND P2, PT, R12, R17, PT ;  /* 0x000000110c00720c */ /* 0x000fda0003f46270 */
[----:B--2---:R-:W-:Y:S05]  /*0df0*/  @!P2 BRA `(.L_x_13) ;  /* 0xfffffff400b8a947 */ /* 0x004fea000383ffff */
[----:B------:R-:W-:Y:S05]  /*0e00*/  BSYNC.RECONVERGENT B2 ;  /* 0x0000000000027941 */ /* 0x000fea0003800200 */
.L_x_7:
[----:B------:R-:W-:Y:S05]  /*0e10*/  BRA `(.L_x_14) ;  /* 0x00000000001c7947 */ /* 0x000fea0003800000 */
.L_x_6:
[----:B------:R-:W-:Y:S01]  /*0e20*/  FMUL R5, RZ, R5 ;  /* 0x00000005ff057220 */ /* 0x000fe20000400000 */
[----:B------:R-:W-:-:S07]  /*0e30*/  MOV R2, R0 ;  /* 0x0000000000027202 */ /* 0x000fce0000000f00 */
.L_x_15:
[----:B------:R-:W-:Y:S02]  /*0e40*/  LEA R6, R2, R3, 0x2 ;  /* 0x0000000302067211 */ /* 0x000fe400078e10ff */
[----:B0-----:R-:W-:-:S03]  /*0e50*/  IADD3 R2, PT, PT, R4, R2, RZ ;  /* 0x0000000204027210 */ /* 0x001fc60007ffe0ff */
[----:B------:R1:W-:Y:S01]  /*0e60*/  STS [R6], R5 ;  /* 0x0000000506007388 */ /* 0x0003e20000000800 */
[----:B------:R-:W-:-:S13]  /*0e70*/  ISETP.GE.AND P0, PT, R2, R17, PT ;  /* 0x000000110200720c */ /* 0x000fda0003f06270 */
[----:B-1----:R-:W-:Y:S05]  /*0e80*/  @!P0 BRA `(.L_x_15) ;  /* 0xfffffffc00ec8947 */ /* 0x002fea000383ffff */
.L_x_14:
[----:B------:R-:W-:Y:S05]  /*0e90*/  BSYNC.RECONVERGENT B1 ;  /* 0x0000000000017941 */ /* 0x000fea0003800200 */
.L_x_5:
[----:B------:R-:W-:Y:S01]  /*0ea0*/  BSSY.RECONVERGENT B1, `(.L_x_16) ;  /* 0x0000009000017945 */ /* 0x000fe20003800200 */
[----:B------:R-:W-:Y:S01]  /*0eb0*/  IMAD.MOV.U32 R2, RZ, RZ, -0x800000 ;  /* 0xff800000ff027424 */ /* 0x000fe200078e00ff */
[----:B------:R-:W-:-:S07]  /*0ec0*/  MOV R6, R0 ;  /* 0x0000000000067202 */ /* 0x000fce0000000f00 */
.L_x_17:
[----:B------:R-:W-:Y:S02]  /*0ed0*/  LEA R5, R6, R3, 0x2 ;  /* 0x0000000306057211 */ /* 0x000fe400078e10ff */
[----:B------:R-:W-:-:S04]  /*0ee0*/  IADD3 R6, PT, PT, R4, R6, RZ ;  /* 0x0000000604067210 */ /* 0x000fc80007ffe0ff */
[----:B------:R-:W0:Y:S01]  /*0ef0*/  LDS R5, [R5] ;  /* 0x0000000005057984 */ /* 0x000e220000000800 */
[----:B------:R-:W-:Y:S02]  /*0f00*/  ISETP.GE.AND P0, PT, R6, R17, PT ;  /* 0x000000110600720c */ /* 0x000fe40003f06270 */
[----:B0-----:R-:W-:-:S11]  /*0f10*/  FMNMX R2, R5, R2, !PT ;  /* 0x0000000205027209 */ /* 0x001fd60007800000 */
[----:B------:R-:W-:Y:S05]  /*0f20*/  @!P0 BRA `(.L_x_17) ;  /* 0xfffffffc00e88947 */ /* 0x000fea000383ffff */
[----:B------:R-:W-:Y:S05]  /*0f30*/  BSYNC.RECONVERGENT B1 ;  /* 0x0000000000017941 */ /* 0x000fea0003800200 */
.L_x_16:
[----:B------:R-:W-:-:S07]  /*0f40*/  IMAD.MOV.U32 R4, RZ, RZ, R2 ;  /* 0x000000ffff047224 */ /* 0x000fce00078e0002 */
.L_x_4:
[----:B------:R-:W-:Y:S05]  /*0f50*/  BSYNC.RECONVERGENT B0 ;  /* 0x0000000000007941 */ /* 0x000fea0003800200 */
.L_x_3:
[----:B------:R-:W1:Y:S01]  /*0f60*/  S2R R2, SR_LANEID ;  /* 0x0000000000027919 */ /* 0x000e620000000000 */
[----:B------:R-:W2:Y:S01]  /*0f70*/  S2UR UR5, SR_CgaCtaId ;  /* 0x00000000000579c3 */ /* 0x000ea20000008800 */
[----:B------:R-:W-:Y:S01]  /*0f80*/  VOTEU.ANY UR4, UPT, PT ;  /* 0x0000000000047886 */ /* 0x000fe200038e0100 */
[----:B------:R-:W-:Y:S01]  /*0f90*/  ISETP.NE.AND P0, PT, R0, RZ, PT ;  /* 0x000000ff0000720c */ /* 0x000fe20003f05270 */
[----:B------:R-:W-:Y:S01]  /*0fa0*/  UFLO.U32 UR4, UR4 ;  /* 0x00000004000472bd */ /* 0x000fe200080e0000 */
[----:B------:R-:W-:Y:S02]  /*0fb0*/  CREDUX.MAX.S32 UR10, R4 ;  /* 0x00000000040a72cc */ /* 0x000fe40000000200 */
[----:B------:R-:W-:-:S09]  /*0fc0*/  ISETP.GE.AND P2, PT, R0, R17, PT ;  /* 0x000000110000720c */ /* 0x000fd20003f46270 */
[----:B------:R-:W-:Y:S02]  /*0fd0*/  @!P0 MOV R4, 0xff800000 ;  /* 0xff80000000048802 */ /* 0x000fe40000000f00 */
[----:B-1----:R-:W-:Y:S01]  /*0fe0*/  ISETP.EQ.U32.AND P1, PT, R2, UR4, PT ;  /* 0x0000000402007c0c */ /* 0x002fe2000bf22070 */
[----:B------:R-:W-:Y:S01]  /*0ff0*/  UMOV UR4, 0x400 ;  /* 0x0000040000047882 */ /* 0x000fe20000000000 */
[----:B------:R-:W-:Y:S01]  /*1000*/  MOV R2, UR10 ;  /* 0x0000000a00027c02 */ /* 0x000fe20008000f00 */
[----:B--2---:R-:W-:-:S09]  /*1010*/  ULEA UR4, UR5, UR4, 0x18 ;  /* 0x0000000405047291 */ /* 0x004fd2000f8ec0ff */
[----:B------:R1:W-:Y:S01]  /*1020*/  @!P0 STS [UR4], R4 ;  /* 0x00000004ff008988 */ /* 0x0003e20008000804 */
[----:B------:R-:W-:Y:S06]  /*1030*/  BAR.SYNC.DEFER_BLOCKING 0x0 ;  /* 0x0000000000007b1d */ /* 0x000fec0000010000 */
[----:B------:R1:W-:Y:S02]  /*1040*/  @P1 ATOMS.MAX.S32 RZ, [UR4], R2 ;  /* 0x00000002ffff198c */ /* 0x0003e40009000204 */
[----:B------:R-:W-:Y:S06]  /*1050*/  BAR.SYNC.DEFER_BLOCKING 0x0 ;  /* 0x0000000000007b1d */ /* 0x000fec0000010000 */
[----:B------:R-:W-:Y:S05]  /*1060*/  @P2 EXIT ;  /* 0x000000000000294d */ /* 0x000fea0003800000 */
[----:B------:R-:W-:Y:S02]  /*1070*/  HFMA2 R10, -RZ, RZ, 0.96630859375, -0.0022525787353515625 ;  /* 0x3bbb989dff0a7431 */ /* 0x000fe400000001ff */
[----:B------:R-:W-:Y:S01]  /*1080*/  IMAD.MOV.U32 R7, RZ, RZ, 0x437c0000 ;  /* 0x437c0000ff077424 */ /* 0x000fe200078e00ff */
[----:B-1----:R-:W1:Y:S01]  /*1090*/  LDS R2, [UR4] ;  /* 0x00000004ff027984 */ /* 0x002e620008000800 */
[----:B------:R-:W2:Y:S05]  /*10a0*/  LDCU UR4, c[0x0][0x360] ;  /* 0x00006c00ff0477ac */ /* 0x000eaa0008000800 */
.L_x_18:
[C---:B---3--:R-:W-:Y:S02]  /*10b0*/  LEA R4, R0.reuse, R3, 0x2 ;  /* 0x0000000300047211 */ /* 0x048fe400078e10ff */
[----:B--2---:R-:W-:-:S03]  /*10c0*/  IADD3 R0, PT, PT, R0, UR4, RZ ;  /* 0x0000000400007c10 */ /* 0x004fc6000fffe0ff */
[----:B------:R-:W1:Y:S01]  /*10d0*/  LDS R5, [R4] ;  /* 0x0000000004057984 */ /* 0x000e620000000800 */
[----:B------:R-:W-:Y:S01]  /*10e0*/  ISETP.GE.AND P0, PT, R0, R17, PT ;  /* 0x000000110000720c */ /* 0x000fe20003f06270 */
[----:B-1----:R-:W-:-:S04]  /*10f0*/  FADD R5, -R2, R5 ;  /* 0x0000000502057221 */ /* 0x002fc80000000100 */
[----:B0-----:R-:W-:-:S04]  /*1100*/  FFMA.SAT R6, R5, R10, 0.5 ;  /* 0x3f00000005067423 */ /* 0x001fc8000000200a */
[----:B------:R-:W-:-:S04]  /*1110*/  FFMA.RM R6, R6, R7, 12582913 ;  /* 0x4b40000106067423 */ /* 0x000fc80000004007 */
[C---:B------:R-:W-:Y:S01]  /*1120*/  FADD R8, R6.reuse, -12583039 ;  /* 0xcb40007f06087421 */ /* 0x040fe20000000000 */
[----:B------:R-:W-:-:S03]  /*1130*/  SHF.L.U32 R6, R6, 0x17, RZ ;  /* 0x0000001706067819 */ /* 0x000fc600000006ff */
[----:B------:R-:W-:-:S04]  /*1140*/  FFMA R8, R5, 1.4426950216293334961, -R8 ;  /* 0x3fb8aa3b05087823 */ /* 0x000fc80000000808 */
[----:B------:R-:W-:-:S04]  /*1150*/  FFMA R8, R5, 1.925963033500011079e-08, R8 ;  /* 0x32a5706005087823 */ /* 0x000fc80000000008 */
[----:B------:R-:W0:Y:S02]  /*1160*/  MUFU.EX2 R5, R8 ;  /* 0x0000000800057308 */ /* 0x000e240000000800 */
[----:B0-----:R-:W-:-:S05]  /*1170*/  FMUL R5, R6, R5 ;  /* 0x0000000506057220 */ /* 0x001fca0000400000 */
[----:B------:R3:W-:Y:S01]  /*1180*/  STS [R4], R5 ;  /* 0x0000000504007388 */ /* 0x0007e20000000800 */
[----:B------:R-:W-:Y:S05]  /*1190*/  @!P0 BRA `(.L_x_18) ;  /* 0xfffffffc00c48947 */ /* 0x000fea000383ffff */
[----:B------:R-:W-:Y:S05]  /*11a0*/  EXIT ;  /* 0x000000000000794d */ /* 0x000fea0003800000 */
.L_x_19:
[----:B------:R-:W-:-:S00]  /*11b0*/  BRA `(.L_x_19) ;  /* 0xfffffffc00fc7947 */ /* 0x000fc0000383ffff */
[----:B------:R-:W-:-:S00]  /*11c0*/  NOP ;  /* 0x0000000000007918 */ /* 0x000fc00000000000 */
        /* <DEDUP_REMOVED lines=11> */
.L_x_20:


//--------------------- .nv.shared._Z18mqa_forward_kernelPKfS0_S0_PfS1_iiiii --------------------------
	.section	.nv.shared._Z18mqa_forward_kernelPKfS0_S0_PfS1_iiiii,"aw",@nobits
	.sectionflags	@""
	.align	16
.nv.shared._Z18mqa_forward_kernelPKfS0_S0_PfS1_iiiii:
	.zero		1040


//--------------------- .nv.shared.reserved.0     --------------------------
	.section	.nv.shared.reserved.0,"aw",@nobits
	.weak		__nv_reservedSMEM_offset_0_alias
	.size		__nv_reservedSMEM_offset_0_alias, 0, 64
	.other		__nv_reservedSMEM_offset_0_alias,@"STO_CUDA_RESERVED_SHARED STV_DEFAULT"
__nv_reservedSMEM_offset_0_alias:
	.zero		0
	.zero		64


//--------------------- .nv.constant0._Z18mqa_forward_kernelPKfS0_S0_PfS1_iiiii --------------------------
	.section	.nv.constant0._Z18mqa_forward_kernelPKfS0_S0_PfS1_iiiii,"a",@progbits
	.sectionflags	@""
	.align	4
.nv.constant0._Z18mqa_forward_kernelPKfS0_S0_PfS1_iiiii:
	.zero		956


//--------------------- SYMBOLS --------------------------

	.type		.nv.reservedSmem.offset0,@object
	.size		.nv.reservedSmem.offset0,0x4
	.type		.nv.reservedSmem.cap,@object
	.size		.nv.reservedSmem.cap,0x4
